	.headerflags	@"EF_CUDA_TEXMODE_UNIFIED EF_CUDA_64BIT_ADDRESS EF_CUDA_ACCELERATORS EF_CUDA_SM90 EF_CUDA_VIRTUAL_SM(EF_CUDA_SM90)"
	.elftype	@"ET_EXEC"


//--------------------- .nv.info                  --------------------------
	.section	.nv.info,"",@"SHT_CUDA_INFO"
	.align	4


	//----- nvinfo : EIATTR_REGCOUNT
	.align		4
        /*0000*/ 	.byte	0x04, 0x2f
        /*0002*/ 	.short	(.L_3 - .L_2)
	.align		4
.L_2:
        /*0004*/ 	.word	index@(triton_poi_fused__native_batch_norm_legit_no_training_convolution_relu_threshold_backward_0)
        /*0008*/ 	.word	0x00000017


	//----- nvinfo : EIATTR_MIN_STACK_SIZE
	.align		4
.L_3:
        /*000c*/ 	.byte	0x04, 0x12
        /*000e*/ 	.short	(.L_5 - .L_4)
	.align		4
.L_4:
        /*0010*/ 	.word	index@(triton_poi_fused__native_batch_norm_legit_no_training_convolution_relu_threshold_backward_0)
        /*0014*/ 	.word	0x00000000


	//----- nvinfo : EIATTR_FRAME_SIZE
	.align		4
.L_5:
        /*0018*/ 	.byte	0x04, 0x11
        /*001a*/ 	.short	(.L_7 - .L_6)
	.align		4
.L_6:
        /*001c*/ 	.word	index@(triton_poi_fused__native_batch_norm_legit_no_training_convolution_relu_threshold_backward_0)
        /*0020*/ 	.word	0x00000000


	//----- nvinfo : EIATTR_MIN_STACK_SIZE
	.align		4
.L_7:
        /*0024*/ 	.byte	0x04, 0x12
        /*0026*/ 	.short	(.L_9 - .L_8)
	.align		4
.L_8:
        /*0028*/ 	.word	index@(triton_poi_fused__native_batch_norm_legit_no_training_convolution_relu_threshold_backward_0)
        /*002c*/ 	.word	0x00000000
.L_9:


//--------------------- .nv.info.triton_poi_fused__native_batch_norm_legit_no_training_convolution_relu_threshold_backward_0 --------------------------
	.section	.nv.info.triton_poi_fused__native_batch_norm_legit_no_training_convolution_relu_threshold_backward_0,"",@"SHT_CUDA_INFO"
	.sectionflags	@""
	.align	4


	//----- nvinfo : EIATTR_CUDA_API_VERSION
	.align		4
        /*0000*/ 	.byte	0x04, 0x37
        /*0002*/ 	.short	(.L_11 - .L_10)
.L_10:
        /*0004*/ 	.word	0x0000007c


	//----- nvinfo : EIATTR_KPARAM_INFO
	.align		4
.L_11:
        /*0008*/ 	.byte	0x04, 0x17
        /*000a*/ 	.short	(.L_13 - .L_12)
.L_12:
        /*000c*/ 	.word	0x00000000
        /*0010*/ 	.short	0x0008
        /*0012*/ 	.short	0x0040
        /*0014*/ 	.byte	0x00, 0xf0, 0x11, 0x00


	//----- nvinfo : EIATTR_KPARAM_INFO
	.align		4
.L_13:
        /*0018*/ 	.byte	0x04, 0x17
        /*001a*/ 	.short	(.L_15 - .L_14)
.L_14:
        /*001c*/ 	.word	0x00000000
        /*0020*/ 	.short	0x0007
        /*0022*/ 	.short	0x0038
        /*0024*/ 	.byte	0x00, 0xf4, 0x21, 0x00


	//----- nvinfo : EIATTR_KPARAM_INFO
	.align		4
.L_15:
        /*0028*/ 	.byte	0x04, 0x17
        /*002a*/ 	.short	(.L_17 - .L_16)
.L_16:
        /*002c*/ 	.word	0x00000000
        /*0030*/ 	.short	0x0006
        /*0032*/ 	.short	0x0030
        /*0034*/ 	.byte	0x00, 0xf4, 0x21, 0x00


	//----- nvinfo : EIATTR_KPARAM_INFO
	.align		4
.L_17:
        /*0038*/ 	.byte	0x04, 0x17
        /*003a*/ 	.short	(.L_19 - .L_18)
.L_18:
        /*003c*/ 	.word	0x00000000
        /*0040*/ 	.short	0x0005
        /*0042*/ 	.short	0x0028
        /*0044*/ 	.byte	0x00, 0xf4, 0x21, 0x00


	//----- nvinfo : EIATTR_KPARAM_INFO
	.align		4
.L_19:
        /*0048*/ 	.byte	0x04, 0x17
        /*004a*/ 	.short	(.L_21 - .L_20)
.L_20:
        /*004c*/ 	.word	0x00000000
        /*0050*/ 	.short	0x0004
        /*0052*/ 	.short	0x0020
        /*0054*/ 	.byte	0x00, 0xf4, 0x21, 0x00


	//----- nvinfo : EIATTR_KPARAM_INFO
	.align		4
.L_21:
        /*0058*/ 	.byte	0x04, 0x17
        /*005a*/ 	.short	(.L_23 - .L_22)
.L_22:
        /*005c*/ 	.word	0x00000000
        /*0060*/ 	.short	0x0003
        /*0062*/ 	.short	0x0018
        /*0064*/ 	.byte	0x00, 0xf4, 0x21, 0x00


	//----- nvinfo : EIATTR_KPARAM_INFO
	.align		4
.L_23:
        /*0068*/ 	.byte	0x04, 0x17
        /*006a*/ 	.short	(.L_25 - .L_24)
.L_24:
        /*006c*/ 	.word	0x00000000
        /*0070*/ 	.short	0x0002
        /*0072*/ 	.short	0x0010
        /*0074*/ 	.byte	0x00, 0xf4, 0x21, 0x00


	//----- nvinfo : EIATTR_KPARAM_INFO
	.align		4
.L_25:
        /*0078*/ 	.byte	0x04, 0x17
        /*007a*/ 	.short	(.L_27 - .L_26)
.L_26:
        /*007c*/ 	.word	0x00000000
        /*0080*/ 	.short	0x0001
        /*0082*/ 	.short	0x0008
        /*0084*/ 	.byte	0x00, 0xf4, 0x21, 0x00


	//----- nvinfo : EIATTR_KPARAM_INFO
	.align		4
.L_27:
        /*0088*/ 	.byte	0x04, 0x17
        /*008a*/ 	.short	(.L_29 - .L_28)
.L_28:
        /*008c*/ 	.word	0x00000000
        /*0090*/ 	.short	0x0000
        /*0092*/ 	.short	0x0000
        /*0094*/ 	.byte	0x00, 0xf4, 0x21, 0x00


	//----- nvinfo : EIATTR_SPARSE_MMA_MASK
	.align		4
.L_29:
        /*0098*/ 	.byte	0x03, 0x50
        /*009a*/ 	.short	0x0000


	//----- nvinfo : EIATTR_MAXREG_COUNT
	.align		4
        /*009c*/ 	.byte	0x03, 0x1b
        /*009e*/ 	.short	0x00ff


	//----- nvinfo : EIATTR_EXIT_INSTR_OFFSETS
	.align		4
        /*00a0*/ 	.byte	0x04, 0x1c
        /*00a2*/ 	.short	(.L_31 - .L_30)


	//   ....[0]....
.L_30:
        /*00a4*/ 	.word	0x000003d0


	//   ....[1]....
        /*00a8*/ 	.word	0x000003f0


	//----- nvinfo : EIATTR_REQNTID
	.align		4
.L_31:
        /*00ac*/ 	.byte	0x04, 0x10
        /*00ae*/ 	.short	(.L_33 - .L_32)
.L_32:
        /*00b0*/ 	.word	0x00000080
        /*00b4*/ 	.word	0x00000001
        /*00b8*/ 	.word	0x00000001


	//----- nvinfo : EIATTR_CBANK_PARAM_SIZE
	.align		4
.L_33:
        /*00bc*/ 	.byte	0x03, 0x19
        /*00be*/ 	.short	0x0044


	//----- nvinfo : EIATTR_PARAM_CBANK
	.align		4
        /*00c0*/ 	.byte	0x04, 0x0a
        /*00c2*/ 	.short	(.L_35 - .L_34)
	.align		4
.L_34:
        /*00c4*/ 	.word	index@(.nv.constant0.triton_poi_fused__native_batch_norm_legit_no_training_convolution_relu_threshold_backward_0)
        /*00c8*/ 	.short	0x0210
        /*00ca*/ 	.short	0x0044


	//----- nvinfo : EIATTR_SW_WAR
	.align		4
.L_35:
        /*00cc*/ 	.byte	0x04, 0x36
        /*00ce*/ 	.short	(.L_37 - .L_36)
.L_36:
        /*00d0*/ 	.word	0x00000008
.L_37:


//--------------------- .nv.callgraph             --------------------------
	.section	.nv.callgraph,"",@"SHT_CUDA_CALLGRAPH"
	.align	4
	.sectionentsize	8
	.align		4
        /*0000*/ 	.word	0x00000000
	.align		4
        /*0004*/ 	.word	0xffffffff
	.align		4
        /*0008*/ 	.word	0x00000000
	.align		4
        /*000c*/ 	.word	0xfffffffe
	.align		4
        /*0010*/ 	.word	0x00000000
	.align		4
        /*0014*/ 	.word	0xfffffffd
	.align		4
        /*0018*/ 	.word	0x00000000
	.align		4
        /*001c*/ 	.word	0xfffffffc


//--------------------- .nv.constant4             --------------------------
	.section	.nv.constant4,"a",@progbits
	.align	8
	.align		8
.nv.constant4:
        /*0000*/ 	.dword	_$_str
	.align		8
        /*0008*/ 	.dword	_$_str_$_2


//--------------------- .text.triton_poi_fused__native_batch_norm_legit_no_training_convolution_relu_threshold_backward_0 --------------------------
	.section	.text.triton_poi_fused__native_batch_norm_legit_no_training_convolution_relu_threshold_backward_0,"ax",@progbits
	.align	128
        .global         triton_poi_fused__native_batch_norm_legit_no_training_convolution_relu_threshold_backward_0
        .type           triton_poi_fused__native_batch_norm_legit_no_training_convolution_relu_threshold_backward_0,@function
        .size           triton_poi_fused__native_batch_norm_legit_no_training_convolution_relu_threshold_backward_0,(.L_x_1 - triton_poi_fused__native_batch_norm_legit_no_training_convolution_relu_threshold_backward_0)
        .other          triton_poi_fused__native_batch_norm_legit_no_training_convolution_relu_threshold_backward_0,@"STO_CUDA_ENTRY STV_DEFAULT"
triton_poi_fused__native_batch_norm_legit_no_training_convolution_relu_threshold_backward_0:
.text.triton_poi_fused__native_batch_norm_legit_no_training_convolution_relu_threshold_backward_0:
[----:B------:R-:W0:Y:S01]  /*0000*/  LDC R1, c[0x0][0x28] ;  /* 0x00000a00ff017b82 */ /* 0x000e220000000800 */
[----:B------:R-:W1:Y:S07]  /*0010*/  S2R R0, SR_TID.X ;  /* 0x0000000000007919 */ /* 0x000e6e0000002100 */
[----:B------:R-:W2:Y:S01]  /*0020*/  LDC.64 R12, c[0x0][0x228] ;  /* 0x00008a00ff0c7b82 */ /* 0x000ea20000000a00 */
[----:B------:R-:W-:Y:S01]  /*0030*/  CS2R R4, SRZ ;  /* 0x0000000000047805 */ /* 0x000fe2000001ff00 */
[----:B------:R-:W-:Y:S01]  /*0040*/  ULDC.64 UR4, c[0x0][0x208] ;  /* 0x0000820000047ab9 */ /* 0x000fe20000000a00 */
[----:B------:R-:W3:Y:S05]  /*0050*/  S2R R3, SR_CTAID.X ;  /* 0x0000000000037919 */ /* 0x000eea0000002500 */
[----:B------:R-:W4:Y:S08]  /*0060*/  LDC.64 R10, c[0x0][0x218] ;  /* 0x00008600ff0a7b82 */ /* 0x000f300000000a00 */
[----:B------:R-:W5:Y:S08]  /*0070*/  LDC.64 R14, c[0x0][0x220] ;  /* 0x00008800ff0e7b82 */ /* 0x000f700000000a00 */
[----:B------:R-:W4:Y:S08]  /*0080*/  LDC.64 R16, c[0x0][0x230] ;  /* 0x00008c00ff107b82 */ /* 0x000f300000000a00 */
[----:B------:R-:W5:Y:S01]  /*0090*/  LDC.64 R6, c[0x0][0x238] ;  /* 0x00008e00ff067b82 */ /* 0x000f620000000a00 */
[----:B-1----:R-:W-:-:S02]  /*00a0*/  LOP3.LUT R0, R0, 0x7f, RZ, 0xc0, !PT ;  /* 0x0000007f00007812 */ /* 0x002fc400078ec0ff */
[----:B------:R-:W-:Y:S02]  /*00b0*/  CS2R R8, SRZ ;  /* 0x0000000000087805 */ /* 0x000fe4000001ff00 */
[----:B---3--:R-:W-:Y:S01]  /*00c0*/  SHF.R.S32.HI R2, RZ, 0x18, R3 ;  /* 0x00000018ff027819 */ /* 0x008fe20000011403 */
[----:B------:R-:W-:Y:S01]  /*00d0*/  ULDC.64 UR6, c[0x0][0x248] ;  /* 0x0000920000067ab9 */ /* 0x000fe20000000a00 */
[----:B------:R-:W-:Y:S02]  /*00e0*/  IMAD R0, R3, 0x80, R0 ;  /* 0x0000008003007824 */ /* 0x000fe400078e0200 */
[----:B------:R-:W-:-:S04]  /*00f0*/  SGXT R3, R2, 0x1 ;  /* 0x000000010203781a */ /* 0x000fc80000000200 */
[----:B------:R-:W-:Y:S02]  /*0100*/  LEA.HI R3, R3, R0, RZ, 0x4 ;  /* 0x0000000003037211 */ /* 0x000fe400078f20ff */
[----:B------:R-:W-:Y:S02]  /*0110*/  ISETP.GE.AND P0, PT, R0, 0x100, PT ;  /* 0x000001000000780c */ /* 0x000fe40003f06270 */
[----:B------:R-:W-:-:S04]  /*0120*/  SHF.R.S32.HI R3, RZ, 0x4, R3 ;  /* 0x00000004ff037819 */ /* 0x000fc80000011403 */
[----:B------:R-:W-:-:S04]  /*0130*/  LEA.HI R2, R3, R3, RZ, 0x2 ;  /* 0x0000000303027211 */ /* 0x000fc800078f10ff */
[----:B------:R-:W-:-:S05]  /*0140*/  LOP3.LUT R2, R2, 0xfffffffc, RZ, 0xc0, !PT ;  /* 0xfffffffc02027812 */ /* 0x000fca00078ec0ff */
[----:B------:R-:W-:Y:S02]  /*0150*/  IMAD.IADD R19, R3, 0x1, -R2 ;  /* 0x0000000103137824 */ /* 0x000fe400078e0a02 */
[----:B------:R-:W1:Y:S02]  /*0160*/  LDC.64 R2, c[0x0][0x210] ;  /* 0x00008400ff027b82 */ /* 0x000e640000000a00 */
[----:B--2---:R-:W-:-:S05]  /*0170*/  IMAD.WIDE R12, R19, 0x4, R12 ;  /* 0x00000004130c7825 */ /* 0x004fca00078e020c */
[----:B------:R5:W2:Y:S01]  /*0180*/  @!P0 LDG.E.EL R4, desc[UR4][R12.64] ;  /* 0x000000040c048981 */ /* 0x000aa2000c2e1900 */
[----:B----4-:R-:W-:-:S05]  /*0190*/  IMAD.WIDE R10, R19, 0x4, R10 ;  /* 0x00000004130a7825 */ /* 0x010fca00078e020a */
[----:B------:R3:W4:Y:S01]  /*01a0*/  @!P0 LDG.E.EL R8, desc[UR4][R10.64] ;  /* 0x000000040a088981 */ /* 0x000722000c2e1900 */
[----:B-----5:R-:W-:-:S04]  /*01b0*/  IMAD.WIDE R12, R19, 0x4, R14 ;  /* 0x00000004130c7825 */ /* 0x020fc800078e020e */
[----:B-1----:R-:W-:Y:S01]  /*01c0*/  IMAD.WIDE R2, R0, 0x4, R2 ;  /* 0x0000000400027825 */ /* 0x002fe200078e0202 */
[----:B------:R-:W5:Y:S04]  /*01d0*/  @!P0 LDG.E.EL R9, desc[UR4][R12.64] ;  /* 0x000000040c098981 */ /* 0x000f68000c2e1900 */
[----:B------:R-:W4:Y:S01]  /*01e0*/  @!P0 LDG.E R5, desc[UR4][R2.64] ;  /* 0x0000000402058981 */ /* 0x000f22000c1e1900 */
[----:B0-----:R-:W-:-:S04]  /*01f0*/  IMAD.WIDE R14, R19, 0x4, R16 ;  /* 0x00000004130e7825 */ /* 0x001fc800078e0210 */
[----:B------:R-:W-:Y:S01]  /*0200*/  IMAD.WIDE R16, R19, 0x4, R6 ;  /* 0x0000000413107825 */ /* 0x000fe200078e0206 */
[----:B------:R-:W-:Y:S01]  /*0210*/  CS2R R18, SRZ ;  /* 0x0000000000127805 */ /* 0x000fe2000001ff00 */
[----:B------:R-:W0:Y:S05]  /*0220*/  LDC.64 R6, c[0x0][0x240] ;  /* 0x00009000ff067b82 */ /* 0x000e2a0000000a00 */
[----:B------:R-:W5:Y:S04]  /*0230*/  @!P0 LDG.E.EL R18, desc[UR4][R14.64] ;  /* 0x000000040e128981 */ /* 0x000f68000c2e1900 */
[----:B------:R-:W5:Y:S01]  /*0240*/  @!P0 LDG.E.EL R19, desc[UR4][R16.64] ;  /* 0x0000000410138981 */ /* 0x000f62000c2e1900 */
[----:B---3--:R-:W-:-:S02]  /*0250*/  IMAD.MOV.U32 R11, RZ, RZ, 0x3e800000 ;  /* 0x3e800000ff0b7424 */ /* 0x008fc400078e00ff */
[----:B0-----:R-:W-:-:S04]  /*0260*/  IMAD.WIDE R6, R0, 0x4, R6 ;  /* 0x0000000400067825 */ /* 0x001fc800078e0206 */
[----:B--2---:R-:W-:-:S04]  /*0270*/  FADD R4, R4, 9.9999997473787516356e-06 ;  /* 0x3727c5ac04047421 */ /* 0x004fc80000000000 */
[----:B------:R-:W0:Y:S02]  /*0280*/  MUFU.SQRT R20, R4 ;  /* 0x0000000400147308 */ /* 0x000e240000002000 */
[C---:B0-----:R-:W-:Y:S02]  /*0290*/  FSETP.GT.AND P1, PT, R20.reuse, 8.50705917302346158658e+37, PT ;  /* 0x7e8000001400780b */ /* 0x041fe40003f24000 */
[----:B------:R-:W-:-:S11]  /*02a0*/  FSETP.GEU.AND P2, PT, R20, 1.175494350822287508e-38, PT ;  /* 0x008000001400780b */ /* 0x000fd60003f4e000 */
[----:B------:R-:W-:-:S04]  /*02b0*/  @P1 FMUL R20, R20, 0.25 ;  /* 0x3e80000014141820 */ /* 0x000fc80000400000 */
[----:B------:R-:W-:-:S06]  /*02c0*/  @!P2 FMUL R20, R20, 16777216 ;  /* 0x4b8000001414a820 */ /* 0x000fcc0000400000 */
[----:B------:R-:W0:Y:S01]  /*02d0*/  MUFU.RCP R20, R20 ;  /* 0x0000001400147308 */ /* 0x000e220000001000 */
[----:B------:R-:W-:Y:S01]  /*02e0*/  FSEL R11, R11, 1, P1 ;  /* 0x3f8000000b0b7808 */ /* 0x000fe20000800000 */
[----:B----4-:R-:W-:-:S04]  /*02f0*/  FADD R8, R8, R5 ;  /* 0x0000000508087221 */ /* 0x010fc80000000000 */
[----:B------:R-:W-:Y:S01]  /*0300*/  @!P2 FMUL R11, R11, 16777216 ;  /* 0x4b8000000b0ba820 */ /* 0x000fe20000400000 */
[----:B-----5:R-:W-:-:S03]  /*0310*/  FADD R9, R8, -R9 ;  /* 0x8000000908097221 */ /* 0x020fc60000000000 */
[----:B0-----:R-:W-:-:S04]  /*0320*/  FMUL R4, R20, R11 ;  /* 0x0000000b14047220 */ /* 0x001fc80000400000 */
[----:B------:R-:W-:-:S04]  /*0330*/  FMUL R4, R9, R4 ;  /* 0x0000000409047220 */ /* 0x000fc80000400000 */
[----:B------:R-:W-:-:S05]  /*0340*/  FFMA R4, R4, R18, R19 ;  /* 0x0000001204047223 */ /* 0x000fca0000000013 */
[----:B------:R-:W-:-:S04]  /*0350*/  FSETP.GEU.AND P1, PT, R4, RZ, PT ;  /* 0x000000ff0400720b */ /* 0x000fc80003f2e000 */
[----:B------:R-:W-:Y:S02]  /*0360*/  FSEL R9, R4, RZ, P1 ;  /* 0x000000ff04097208 */ /* 0x000fe40000800000 */
[----:B------:R-:W-:Y:S01]  /*0370*/  IADD3 R4, P1, R0, UR6, RZ ;  /* 0x0000000600047c10 */ /* 0x000fe2000ff3e0ff */
[----:B------:R0:W-:Y:S01]  /*0380*/  @!P0 STG.E desc[UR4][R2.64], R8 ;  /* 0x0000000802008986 */ /* 0x0001e2000c101904 */
[----:B------:R-:W-:Y:S02]  /*0390*/  FSETP.GTU.AND P2, PT, R9, RZ, PT ;  /* 0x000000ff0900720b */ /* 0x000fe40003f4c000 */
[----:B------:R-:W-:Y:S01]  /*03a0*/  LEA.HI.X.SX32 R5, R0, UR7, 0x1, P1 ;  /* 0x0000000700057c11 */ /* 0x000fe200088f0eff */
[----:B------:R0:W-:Y:S01]  /*03b0*/  @!P0 STG.E desc[UR4][R6.64], R9 ;  /* 0x0000000906008986 */ /* 0x0001e2000c101904 */
[----:B------:R-:W-:Y:S01]  /*03c0*/  SEL R11, RZ, 0x1, P2 ;  /* 0x00000001ff0b7807 */ /* 0x000fe20001000000 */
[----:B0-----:R-:W-:Y:S08]  /*03d0*/  @P0 EXIT ;  /* 0x000000000000094d */ /* 0x001ff00003800000 */
[----:B------:R-:W-:Y:S01]  /*03e0*/  STG.E.U8 desc[UR4][R4.64], R11 ;  /* 0x0000000b04007986 */ /* 0x000fe2000c101104 */
[----:B------:R-:W-:Y:S05]  /*03f0*/  EXIT ;  /* 0x000000000000794d */ /* 0x000fea0003800000 */
.L_x_0:
[----:B------:R-:W-:-:S00]  /*0400*/  BRA `(.L_x_0) ;  /* 0xfffffffc00fc7947 */ /* 0x000fc0000383ffff */
[----:B------:R-:W-:-:S00]  /*0410*/  NOP ;  /* 0x0000000000007918 */ /* 0x000fc00000000000 */
        /* <DEDUP_REMOVED lines=14> */
.L_x_1:


//--------------------- .nv.global.init           --------------------------
	.section	.nv.global.init,"aw",@progbits
.nv.global.init:
	.type		_$_str,@object
	.size		_$_str,(_$_str_$_2 - _$_str)
_$_str:
        /*0000*/ 	.byte	0x5f, 0x5f, 0x43, 0x55, 0x44, 0x41, 0x5f, 0x46, 0x54, 0x5a, 0x00
	.type		_$_str_$_2,@object
	.size		_$_str_$_2,(.L_1 - _$_str_$_2)
_$_str_$_2:
        /*000b*/ 	.byte	0x5f, 0x5f, 0x43, 0x55, 0x44, 0x41, 0x5f, 0x50, 0x52, 0x45, 0x43, 0x5f, 0x53, 0x51, 0x52, 0x54
        /*001b*/ 	.byte	0x00
.L_1:


//--------------------- .nv.constant0.triton_poi_fused__native_batch_norm_legit_no_training_convolution_relu_threshold_backward_0 --------------------------
	.section	.nv.constant0.triton_poi_fused__native_batch_norm_legit_no_training_convolution_relu_threshold_backward_0,"a",@progbits
	.sectionflags	@""
	.align	4
.nv.constant0.triton_poi_fused__native_batch_norm_legit_no_training_convolution_relu_threshold_backward_0:
	.zero		596
